	.headerflags	@"EF_CUDA_TEXMODE_UNIFIED EF_CUDA_64BIT_ADDRESS EF_CUDA_ACCELERATORS EF_CUDA_SM90 EF_CUDA_VIRTUAL_SM(EF_CUDA_SM90)"
	.elftype	@"ET_EXEC"


//--------------------- .nv.info                  --------------------------
	.section	.nv.info,"",@"SHT_CUDA_INFO"
	.align	4


	//----- nvinfo : EIATTR_REGCOUNT
	.align		4
        /*0000*/ 	.byte	0x04, 0x2f
        /*0002*/ 	.short	(.L_3 - .L_2)
	.align		4
.L_2:
        /*0004*/ 	.word	index@(triton_poi_fused__native_batch_norm_legit_no_training__prelu_kernel_add_22)
        /*0008*/ 	.word	0x0000001e


	//----- nvinfo : EIATTR_MIN_STACK_SIZE
	.align		4
.L_3:
        /*000c*/ 	.byte	0x04, 0x12
        /*000e*/ 	.short	(.L_5 - .L_4)
	.align		4
.L_4:
        /*0010*/ 	.word	index@(triton_poi_fused__native_batch_norm_legit_no_training__prelu_kernel_add_22)
        /*0014*/ 	.word	0x00000000


	//----- nvinfo : EIATTR_FRAME_SIZE
	.align		4
.L_5:
        /*0018*/ 	.byte	0x04, 0x11
        /*001a*/ 	.short	(.L_7 - .L_6)
	.align		4
.L_6:
        /*001c*/ 	.word	index@(triton_poi_fused__native_batch_norm_legit_no_training__prelu_kernel_add_22)
        /*0020*/ 	.word	0x00000000


	//----- nvinfo : EIATTR_MIN_STACK_SIZE
	.align		4
.L_7:
        /*0024*/ 	.byte	0x04, 0x12
        /*0026*/ 	.short	(.L_9 - .L_8)
	.align		4
.L_8:
        /*0028*/ 	.word	index@(triton_poi_fused__native_batch_norm_legit_no_training__prelu_kernel_add_22)
        /*002c*/ 	.word	0x00000000
.L_9:


//--------------------- .nv.info.triton_poi_fused__native_batch_norm_legit_no_training__prelu_kernel_add_22 --------------------------
	.section	.nv.info.triton_poi_fused__native_batch_norm_legit_no_training__prelu_kernel_add_22,"",@"SHT_CUDA_INFO"
	.sectionflags	@""
	.align	4


	//----- nvinfo : EIATTR_CUDA_API_VERSION
	.align		4
        /*0000*/ 	.byte	0x04, 0x37
        /*0002*/ 	.short	(.L_11 - .L_10)
.L_10:
        /*0004*/ 	.word	0x0000007c


	//----- nvinfo : EIATTR_KPARAM_INFO
	.align		4
.L_11:
        /*0008*/ 	.byte	0x04, 0x17
        /*000a*/ 	.short	(.L_13 - .L_12)
.L_12:
        /*000c*/ 	.word	0x00000000
        /*0010*/ 	.short	0x000f
        /*0012*/ 	.short	0x0078
        /*0014*/ 	.byte	0x00, 0xf0, 0x11, 0x00


	//----- nvinfo : EIATTR_KPARAM_INFO
	.align		4
.L_13:
        /*0018*/ 	.byte	0x04, 0x17
        /*001a*/ 	.short	(.L_15 - .L_14)
.L_14:
        /*001c*/ 	.word	0x00000000
        /*0020*/ 	.short	0x000e
        /*0022*/ 	.short	0x0070
        /*0024*/ 	.byte	0x00, 0xf4, 0x21, 0x00


	//----- nvinfo : EIATTR_KPARAM_INFO
	.align		4
.L_15:
        /*0028*/ 	.byte	0x04, 0x17
        /*002a*/ 	.short	(.L_17 - .L_16)
.L_16:
        /*002c*/ 	.word	0x00000000
        /*0030*/ 	.short	0x000d
        /*0032*/ 	.short	0x0068
        /*0034*/ 	.byte	0x00, 0xf4, 0x21, 0x00


	//----- nvinfo : EIATTR_KPARAM_INFO
	.align		4
.L_17:
        /*0038*/ 	.byte	0x04, 0x17
        /*003a*/ 	.short	(.L_19 - .L_18)
.L_18:
        /*003c*/ 	.word	0x00000000
        /*0040*/ 	.short	0x000c
        /*0042*/ 	.short	0x0060
        /*0044*/ 	.byte	0x00, 0xf4, 0x21, 0x00


	//----- nvinfo : EIATTR_KPARAM_INFO
	.align		4
.L_19:
        /*0048*/ 	.byte	0x04, 0x17
        /*004a*/ 	.short	(.L_21 - .L_20)
.L_20:
        /*004c*/ 	.word	0x00000000
        /*0050*/ 	.short	0x000b
        /*0052*/ 	.short	0x0058
        /*0054*/ 	.byte	0x00, 0xf4, 0x21, 0x00


	//----- nvinfo : EIATTR_KPARAM_INFO
	.align		4
.L_21:
        /*0058*/ 	.byte	0x04, 0x17
        /*005a*/ 	.short	(.L_23 - .L_22)
.L_22:
        /*005c*/ 	.word	0x00000000
        /*0060*/ 	.short	0x000a
        /*0062*/ 	.short	0x0050
        /*0064*/ 	.byte	0x00, 0xf4, 0x21, 0x00


	//----- nvinfo : EIATTR_KPARAM_INFO
	.align		4
.L_23:
        /*0068*/ 	.byte	0x04, 0x17
        /*006a*/ 	.short	(.L_25 - .L_24)
.L_24:
        /*006c*/ 	.word	0x00000000
        /*0070*/ 	.short	0x0009
        /*0072*/ 	.short	0x0048
        /*0074*/ 	.byte	0x00, 0xf4, 0x21, 0x00


	//----- nvinfo : EIATTR_KPARAM_INFO
	.align		4
.L_25:
        /*0078*/ 	.byte	0x04, 0x17
        /*007a*/ 	.short	(.L_27 - .L_26)
.L_26:
        /*007c*/ 	.word	0x00000000
        /*0080*/ 	.short	0x0008
        /*0082*/ 	.short	0x0040
        /*0084*/ 	.byte	0x00, 0xf4, 0x21, 0x00


	//----- nvinfo : EIATTR_KPARAM_INFO
	.align		4
.L_27:
        /*0088*/ 	.byte	0x04, 0x17
        /*008a*/ 	.short	(.L_29 - .L_28)
.L_28:
        /*008c*/ 	.word	0x00000000
        /*0090*/ 	.short	0x0007
        /*0092*/ 	.short	0x0038
        /*0094*/ 	.byte	0x00, 0xf4, 0x21, 0x00


	//----- nvinfo : EIATTR_KPARAM_INFO
	.align		4
.L_29:
        /*0098*/ 	.byte	0x04, 0x17
        /*009a*/ 	.short	(.L_31 - .L_30)
.L_30:
        /*009c*/ 	.word	0x00000000
        /*00a0*/ 	.short	0x0006
        /*00a2*/ 	.short	0x0030
        /*00a4*/ 	.byte	0x00, 0xf4, 0x21, 0x00


	//----- nvinfo : EIATTR_KPARAM_INFO
	.align		4
.L_31:
        /*00a8*/ 	.byte	0x04, 0x17
        /*00aa*/ 	.short	(.L_33 - .L_32)
.L_32:
        /*00ac*/ 	.word	0x00000000
        /*00b0*/ 	.short	0x0005
        /*00b2*/ 	.short	0x0028
        /*00b4*/ 	.byte	0x00, 0xf4, 0x21, 0x00


	//----- nvinfo : EIATTR_KPARAM_INFO
	.align		4
.L_33:
        /*00b8*/ 	.byte	0x04, 0x17
        /*00ba*/ 	.short	(.L_35 - .L_34)
.L_34:
        /*00bc*/ 	.word	0x00000000
        /*00c0*/ 	.short	0x0004
        /*00c2*/ 	.short	0x0020
        /*00c4*/ 	.byte	0x00, 0xf4, 0x21, 0x00


	//----- nvinfo : EIATTR_KPARAM_INFO
	.align		4
.L_35:
        /*00c8*/ 	.byte	0x04, 0x17
        /*00ca*/ 	.short	(.L_37 - .L_36)
.L_36:
        /*00cc*/ 	.word	0x00000000
        /*00d0*/ 	.short	0x0003
        /*00d2*/ 	.short	0x0018
        /*00d4*/ 	.byte	0x00, 0xf4, 0x21, 0x00


	//----- nvinfo : EIATTR_KPARAM_INFO
	.align		4
.L_37:
        /*00d8*/ 	.byte	0x04, 0x17
        /*00da*/ 	.short	(.L_39 - .L_38)
.L_38:
        /*00dc*/ 	.word	0x00000000
        /*00e0*/ 	.short	0x0002
        /*00e2*/ 	.short	0x0010
        /*00e4*/ 	.byte	0x00, 0xf4, 0x21, 0x00


	//----- nvinfo : EIATTR_KPARAM_INFO
	.align		4
.L_39:
        /*00e8*/ 	.byte	0x04, 0x17
        /*00ea*/ 	.short	(.L_41 - .L_40)
.L_40:
        /*00ec*/ 	.word	0x00000000
        /*00f0*/ 	.short	0x0001
        /*00f2*/ 	.short	0x0008
        /*00f4*/ 	.byte	0x00, 0xf4, 0x21, 0x00


	//----- nvinfo : EIATTR_KPARAM_INFO
	.align		4
.L_41:
        /*00f8*/ 	.byte	0x04, 0x17
        /*00fa*/ 	.short	(.L_43 - .L_42)
.L_42:
        /*00fc*/ 	.word	0x00000000
        /*0100*/ 	.short	0x0000
        /*0102*/ 	.short	0x0000
        /*0104*/ 	.byte	0x00, 0xf4, 0x21, 0x00


	//----- nvinfo : EIATTR_SPARSE_MMA_MASK
	.align		4
.L_43:
        /*0108*/ 	.byte	0x03, 0x50
        /*010a*/ 	.short	0x0000


	//----- nvinfo : EIATTR_MAXREG_COUNT
	.align		4
        /*010c*/ 	.byte	0x03, 0x1b
        /*010e*/ 	.short	0x00ff


	//----- nvinfo : EIATTR_EXIT_INSTR_OFFSETS
	.align		4
        /*0110*/ 	.byte	0x04, 0x1c
        /*0112*/ 	.short	(.L_45 - .L_44)


	//   ....[0]....
.L_44:
        /*0114*/ 	.word	0x000006a0


	//----- nvinfo : EIATTR_REQNTID
	.align		4
.L_45:
        /*0118*/ 	.byte	0x04, 0x10
        /*011a*/ 	.short	(.L_47 - .L_46)
.L_46:
        /*011c*/ 	.word	0x00000080
        /*0120*/ 	.word	0x00000001
        /*0124*/ 	.word	0x00000001


	//----- nvinfo : EIATTR_CBANK_PARAM_SIZE
	.align		4
.L_47:
        /*0128*/ 	.byte	0x03, 0x19
        /*012a*/ 	.short	0x007c


	//----- nvinfo : EIATTR_PARAM_CBANK
	.align		4
        /*012c*/ 	.byte	0x04, 0x0a
        /*012e*/ 	.short	(.L_49 - .L_48)
	.align		4
.L_48:
        /*0130*/ 	.word	index@(.nv.constant0.triton_poi_fused__native_batch_norm_legit_no_training__prelu_kernel_add_22)
        /*0134*/ 	.short	0x0210
        /*0136*/ 	.short	0x007c


	//----- nvinfo : EIATTR_SW_WAR
	.align		4
.L_49:
        /*0138*/ 	.byte	0x04, 0x36
        /*013a*/ 	.short	(.L_51 - .L_50)
.L_50:
        /*013c*/ 	.word	0x00000008
.L_51:


//--------------------- .nv.callgraph             --------------------------
	.section	.nv.callgraph,"",@"SHT_CUDA_CALLGRAPH"
	.align	4
	.sectionentsize	8
	.align		4
        /*0000*/ 	.word	0x00000000
	.align		4
        /*0004*/ 	.word	0xffffffff
	.align		4
        /*0008*/ 	.word	0x00000000
	.align		4
        /*000c*/ 	.word	0xfffffffe
	.align		4
        /*0010*/ 	.word	0x00000000
	.align		4
        /*0014*/ 	.word	0xfffffffd
	.align		4
        /*0018*/ 	.word	0x00000000
	.align		4
        /*001c*/ 	.word	0xfffffffc


//--------------------- .nv.constant4             --------------------------
	.section	.nv.constant4,"a",@progbits
	.align	8
	.align		8
.nv.constant4:
        /*0000*/ 	.dword	_$_str
	.align		8
        /*0008*/ 	.dword	_$_str_$_2


//--------------------- .text.triton_poi_fused__native_batch_norm_legit_no_training__prelu_kernel_add_22 --------------------------
	.section	.text.triton_poi_fused__native_batch_norm_legit_no_training__prelu_kernel_add_22,"ax",@progbits
	.align	128
        .global         triton_poi_fused__native_batch_norm_legit_no_training__prelu_kernel_add_22
        .type           triton_poi_fused__native_batch_norm_legit_no_training__prelu_kernel_add_22,@function
        .size           triton_poi_fused__native_batch_norm_legit_no_training__prelu_kernel_add_22,(.L_x_1 - triton_poi_fused__native_batch_norm_legit_no_training__prelu_kernel_add_22)
        .other          triton_poi_fused__native_batch_norm_legit_no_training__prelu_kernel_add_22,@"STO_CUDA_ENTRY STV_DEFAULT"
triton_poi_fused__native_batch_norm_legit_no_training__prelu_kernel_add_22:
.text.triton_poi_fused__native_batch_norm_legit_no_training__prelu_kernel_add_22:
[----:B------:R-:W-:Y:S01]  /*0000*/  LDC R1, c[0x0][0x28] ;  /* 0x00000a00ff017b82 */ /* 0x000fe20000000800 */
[----:B------:R-:W1:Y:S07]  /*0010*/  S2R R0, SR_TID.X ;  /* 0x0000000000007919 */ /* 0x000e6e0000002100 */
[----:B------:R-:W2:Y:S01]  /*0020*/  LDC.64 R24, c[0x0][0x248] ;  /* 0x00009200ff187b82 */ /* 0x000ea20000000a00 */
[----:B------:R-:W-:Y:S01]  /*0030*/  ULDC.64 UR4, c[0x0][0x208] ;  /* 0x0000820000047ab9 */ /* 0x000fe20000000a00 */
[----:B------:R-:W3:Y:S06]  /*0040*/  S2R R21, SR_CTAID.X ;  /* 0x0000000000157919 */ /* 0x000eec0000002500 */
[----:B------:R-:W4:Y:S08]  /*0050*/  LDC.64 R4, c[0x0][0x220] ;  /* 0x00008800ff047b82 */ /* 0x000f300000000a00 */
[----:B------:R-:W5:Y:S08]  /*0060*/  LDC.64 R16, c[0x0][0x218] ;  /* 0x00008600ff107b82 */ /* 0x000f700000000a00 */
[----:B------:R-:W5:Y:S01]  /*0070*/  LDC.64 R18, c[0x0][0x210] ;  /* 0x00008400ff127b82 */ /* 0x000f620000000a00 */
[----:B-1----:R-:W-:-:S07]  /*0080*/  SHF.L.U32 R0, R0, 0x1, RZ ;  /* 0x0000000100007819 */ /* 0x002fce00000006ff */
[----:B------:R-:W1:Y:S01]  /*0090*/  LDC.64 R26, c[0x0][0x240] ;  /* 0x00009000ff1a7b82 */ /* 0x000e620000000a00 */
[----:B---3--:R-:W-:Y:S02]  /*00a0*/  SHF.R.S32.HI R2, RZ, 0x17, R21 ;  /* 0x00000017ff027819 */ /* 0x008fe40000011415 */
[----:B------:R-:W-:Y:S02]  /*00b0*/  LOP3.LUT R0, R0, 0xfe, RZ, 0xc0, !PT ;  /* 0x000000fe00007812 */ /* 0x000fe400078ec0ff */
[----:B------:R-:W-:-:S03]  /*00c0*/  SGXT R2, R2, 0x1 ;  /* 0x000000010202781a */ /* 0x000fc60000000200 */
[----:B------:R-:W3:Y:S01]  /*00d0*/  LDC.64 R14, c[0x0][0x250] ;  /* 0x00009400ff0e7b82 */ /* 0x000ee20000000a00 */
[----:B------:R-:W-:-:S04]  /*00e0*/  LEA R21, R21, R0, 0x8 ;  /* 0x0000000015157211 */ /* 0x000fc800078e40ff */
[----:B------:R-:W-:-:S03]  /*00f0*/  LEA.HI R2, R2, R21, RZ, 0x6 ;  /* 0x0000001502027211 */ /* 0x000fc600078f30ff */
[----:B------:R-:W1:Y:S01]  /*0100*/  LDC.64 R10, c[0x0][0x258] ;  /* 0x00009600ff0a7b82 */ /* 0x000e620000000a00 */
[----:B------:R-:W-:-:S04]  /*0110*/  SHF.R.S32.HI R2, RZ, 0x6, R2 ;  /* 0x00000006ff027819 */ /* 0x000fc80000011402 */
[----:B------:R-:W-:-:S03]  /*0120*/  LEA.HI R0, R2, R2, RZ, 0x5 ;  /* 0x0000000202007211 */ /* 0x000fc600078f28ff */
[----:B------:R-:W1:Y:S01]  /*0130*/  LDC.64 R12, c[0x0][0x228] ;  /* 0x00008a00ff0c7b82 */ /* 0x000e620000000a00 */
[----:B------:R-:W-:-:S04]  /*0140*/  LOP3.LUT R23, R0, 0xffffffe0, RZ, 0xc0, !PT ;  /* 0xffffffe000177812 */ /* 0x000fc800078ec0ff */
[----:B------:R-:W-:-:S03]  /*0150*/  IADD3 R23, R2, -R23, RZ ;  /* 0x8000001702177210 */ /* 0x000fc60007ffe0ff */
[----:B------:R-:W1:Y:S02]  /*0160*/  LDC.64 R2, c[0x0][0x238] ;  /* 0x00008e00ff027b82 */ /* 0x000e640000000a00 */
[----:B--2---:R-:W-:-:S04]  /*0170*/  IMAD.WIDE R24, R23, 0x4, R24 ;  /* 0x0000000417187825 */ /* 0x004fc800078e0218 */
[C---:B----4-:R-:W-:Y:S01]  /*0180*/  IMAD.WIDE R4, R23.reuse, 0x4, R4 ;  /* 0x0000000417047825 */ /* 0x050fe200078e0204 */
[----:B------:R-:W2:Y:S01]  /*0190*/  LDG.E.EL R0, desc[UR4][R24.64] ;  /* 0x0000000418007981 */ /* 0x000ea2000c2e1900 */
[----:B------:R-:W4:Y:S03]  /*01a0*/  LDC.64 R6, c[0x0][0x230] ;  /* 0x00008c00ff067b82 */ /* 0x000f260000000a00 */
[----:B------:R3:W2:Y:S05]  /*01b0*/  LDG.E.EL R22, desc[UR4][R4.64] ;  /* 0x0000000404167981 */ /* 0x0006aa000c2e1900 */
[----:B------:R-:W4:Y:S08]  /*01c0*/  LDC.64 R8, c[0x0][0x260] ;  /* 0x00009800ff087b82 */ /* 0x000f300000000a00 */
[----:B0--3--:R-:W0:Y:S01]  /*01d0*/  LDC.64 R4, c[0x0][0x268] ;  /* 0x00009a00ff047b82 */ /* 0x009e220000000a00 */
[----:B-----5:R-:W-:-:S04]  /*01e0*/  IMAD.WIDE R16, R23, 0x4, R16 ;  /* 0x0000000417107825 */ /* 0x020fc800078e0210 */
[C---:B------:R-:W-:Y:S02]  /*01f0*/  IMAD.WIDE R18, R21.reuse, 0x4, R18 ;  /* 0x0000000415127825 */ /* 0x040fe400078e0212 */
[----:B------:R-:W3:Y:S02]  /*0200*/  LDG.E.EL R16, desc[UR4][R16.64] ;  /* 0x0000000410107981 */ /* 0x000ee4000c2e1900 */
[----:B-1----:R-:W-:Y:S02]  /*0210*/  IMAD.WIDE R2, R21, 0x4, R2 ;  /* 0x0000000415027825 */ /* 0x002fe400078e0202 */
[----:B------:R-:W3:Y:S02]  /*0220*/  LDG.E.64 R18, desc[UR4][R18.64] ;  /* 0x0000000412127981 */ /* 0x000ee4000c1e1b00 */
[C---:B------:R-:W-:Y:S02]  /*0230*/  IMAD.WIDE R24, R23.reuse, 0x4, R26 ;  /* 0x0000000417187825 */ /* 0x040fe400078e021a */
[----:B------:R-:W5:Y:S04]  /*0240*/  LDG.E.64 R2, desc[UR4][R2.64] ;  /* 0x0000000402027981 */ /* 0x000f68000c1e1b00 */
[----:B------:R-:W5:Y:S01]  /*0250*/  LDG.E.EL R20, desc[UR4][R24.64] ;  /* 0x0000000418147981 */ /* 0x000f62000c2e1900 */
[----:B------:R-:W-:-:S04]  /*0260*/  IMAD.WIDE R14, R23, 0x4, R14 ;  /* 0x00000004170e7825 */ /* 0x000fc800078e020e */
[C---:B------:R-:W-:Y:S02]  /*0270*/  IMAD.WIDE R10, R23.reuse, 0x4, R10 ;  /* 0x00000004170a7825 */ /* 0x040fe400078e020a */
[----:B------:R-:W3:Y:S02]  /*0280*/  LDG.E.EL R14, desc[UR4][R14.64] ;  /* 0x000000040e0e7981 */ /* 0x000ee4000c2e1900 */
[C---:B------:R-:W-:Y:S02]  /*0290*/  IMAD.WIDE R12, R23.reuse, 0x4, R12 ;  /* 0x00000004170c7825 */ /* 0x040fe400078e020c */
[----:B------:R-:W5:Y:S02]  /*02a0*/  LDG.E.EL R11, desc[UR4][R10.64] ;  /* 0x000000040a0b7981 */ /* 0x000f64000c2e1900 */
[C---:B----4-:R-:W-:Y:S02]  /*02b0*/  IMAD.WIDE R6, R23.reuse, 0x4, R6 ;  /* 0x0000000417067825 */ /* 0x050fe400078e0206 */
[----:B------:R-:W4:Y:S02]  /*02c0*/  LDG.E.EL R12, desc[UR4][R12.64] ;  /* 0x000000040c0c7981 */ /* 0x000f24000c2e1900 */
[----:B------:R-:W-:-:S02]  /*02d0*/  IMAD.WIDE R8, R23, 0x4, R8 ;  /* 0x0000000417087825 */ /* 0x000fc400078e0208 */
[----:B------:R1:W4:Y:S02]  /*02e0*/  LDG.E.EL R7, desc[UR4][R6.64] ;  /* 0x0000000406077981 */ /* 0x000324000c2e1900 */
[----:B0-----:R-:W-:Y:S02]  /*02f0*/  IMAD.WIDE R4, R23, 0x4, R4 ;  /* 0x0000000417047825 */ /* 0x001fe400078e0204 */
[----:B------:R-:W4:Y:S04]  /*0300*/  LDG.E.EL R8, desc[UR4][R8.64] ;  /* 0x0000000408087981 */ /* 0x000f28000c2e1900 */
[----:B------:R0:W4:Y:S01]  /*0310*/  LDG.E.EL R4, desc[UR4][R4.64] ;  /* 0x0000000404047981 */ /* 0x000122000c2e1900 */
[----:B-1----:R-:W-:Y:S01]  /*0320*/  HFMA2.MMA R6, -RZ, RZ, 1.625, 0 ;  /* 0x3e800000ff067435 */ /* 0x002fe200000001ff */
[----:B--2---:R-:W-:Y:S01]  /*0330*/  FADD R23, R0, 9.9999997473787516356e-06 ;  /* 0x3727c5ac00177421 */ /* 0x004fe20000000000 */
[----:B------:R-:W-:-:S03]  /*0340*/  FADD R22, R22, 9.9999997473787516356e-06 ;  /* 0x3727c5ac16167421 */ /* 0x000fc60000000000 */
[----:B------:R-:W1:Y:S08]  /*0350*/  MUFU.SQRT R15, R23 ;  /* 0x00000017000f7308 */ /* 0x000e700000002000 */
[----:B------:R-:W2:Y:S01]  /*0360*/  MUFU.SQRT R17, R22 ;  /* 0x0000001600117308 */ /* 0x000ea20000002000 */
[C---:B-1----:R-:W-:Y:S02]  /*0370*/  FSETP.GT.AND P1, PT, R15.reuse, 8.50705917302346158658e+37, PT ;  /* 0x7e8000000f00780b */ /* 0x042fe40003f24000 */
[----:B------:R-:W-:-:S02]  /*0380*/  FSETP.GEU.AND P3, PT, R15, 1.175494350822287508e-38, PT ;  /* 0x008000000f00780b */ /* 0x000fc40003f6e000 */
[C---:B--2---:R-:W-:Y:S02]  /*0390*/  FSETP.GT.AND P0, PT, R17.reuse, 8.50705917302346158658e+37, PT ;  /* 0x7e8000001100780b */ /* 0x044fe40003f04000 */
[----:B------:R-:W-:-:S07]  /*03a0*/  FSETP.GEU.AND P2, PT, R17, 1.175494350822287508e-38, PT ;  /* 0x008000001100780b */ /* 0x000fce0003f4e000 */
[----:B------:R-:W-:-:S04]  /*03b0*/  @P1 FMUL R15, R15, 0.25 ;  /* 0x3e8000000f0f1820 */ /* 0x000fc80000400000 */
[----:B------:R-:W-:Y:S01]  /*03c0*/  @!P3 FMUL R15, R15, 16777216 ;  /* 0x4b8000000f0fb820 */ /* 0x000fe20000400000 */
[----:B------:R-:W-:-:S05]  /*03d0*/  @P0 FMUL R17, R17, 0.25 ;  /* 0x3e80000011110820 */ /* 0x000fca0000400000 */
[----:B------:R-:W1:Y:S01]  /*03e0*/  MUFU.RCP R15, R15 ;  /* 0x0000000f000f7308 */ /* 0x000e620000001000 */
[----:B------:R-:W-:Y:S01]  /*03f0*/  @!P2 FMUL R17, R17, 16777216 ;  /* 0x4b8000001111a820 */ /* 0x000fe20000400000 */
[----:B0-----:R-:W-:-:S06]  /*0400*/  FSEL R5, R6, 1, P0 ;  /* 0x3f80000006057808 */ /* 0x001fcc0000000000 */
[----:B------:R-:W0:Y:S01]  /*0410*/  MUFU.RCP R0, R17 ;  /* 0x0000001100007308 */ /* 0x000e220000001000 */
[----:B------:R-:W-:Y:S01]  /*0420*/  FSEL R6, R6, 1, P1 ;  /* 0x3f80000006067808 */ /* 0x000fe20000800000 */
[----:B------:R-:W-:-:S04]  /*0430*/  @!P2 FMUL R5, R5, 16777216 ;  /* 0x4b8000000505a820 */ /* 0x000fc80000400000 */
[----:B------:R-:W-:Y:S01]  /*0440*/  @!P3 FMUL R6, R6, 16777216 ;  /* 0x4b8000000606b820 */ /* 0x000fe20000400000 */
[----:B---3--:R-:W-:-:S03]  /*0450*/  FADD R9, R18, -R16 ;  /* 0x8000001012097221 */ /* 0x008fc60000000000 */
[----:B-1----:R-:W-:Y:S01]  /*0460*/  FMUL R6, R15, R6 ;  /* 0x000000060f067220 */ /* 0x002fe20000400000 */
[----:B------:R-:W-:Y:S01]  /*0470*/  FADD R15, R19, -R16 ;  /* 0x80000010130f7221 */ /* 0x000fe20000000000 */
[--C-:B-----5:R-:W-:Y:S01]  /*0480*/  FADD R13, R3, -R20.reuse ;  /* 0x80000014030d7221 */ /* 0x120fe20000000000 */
[----:B------:R-:W1:Y:S01]  /*0490*/  LDC.64 R18, c[0x0][0x270] ;  /* 0x00009c00ff127b82 */ /* 0x000e620000000a00 */
[----:B0-----:R-:W-:Y:S01]  /*04a0*/  FMUL R0, R0, R5 ;  /* 0x0000000500007220 */ /* 0x001fe20000400000 */
[----:B------:R-:W-:-:S06]  /*04b0*/  FADD R5, R2, -R20 ;  /* 0x8000001402057221 */ /* 0x000fcc0000000000 */
[----:B------:R-:W0:Y:S01]  /*04c0*/  LDC.64 R16, c[0x0][0x278] ;  /* 0x00009e00ff107b82 */ /* 0x000e220000000a00 */
[C---:B------:R-:W-:Y:S01]  /*04d0*/  FMUL R5, R6.reuse, R5 ;  /* 0x0000000506057220 */ /* 0x040fe20000400000 */
[----:B------:R-:W-:Y:S01]  /*04e0*/  FMUL R20, R6, R13 ;  /* 0x0000000d06147220 */ /* 0x000fe20000400000 */
[----:B------:R-:W-:-:S05]  /*04f0*/  FMUL R6, R0, R9 ;  /* 0x0000000900067220 */ /* 0x000fca0000400000 */
[----:B------:R-:W2:Y:S01]  /*0500*/  LDC.64 R2, c[0x0][0x280] ;  /* 0x0000a000ff027b82 */ /* 0x000ea20000000a00 */
[----:B------:R-:W-:Y:S01]  /*0510*/  FMUL R0, R0, R15 ;  /* 0x0000000f00007220 */ /* 0x000fe20000400000 */
[----:B------:R-:W-:Y:S01]  /*0520*/  FFMA R10, R14, R5, R11 ;  /* 0x000000050e0a7223 */ /* 0x000fe2000000000b */
[----:B----4-:R-:W-:Y:S01]  /*0530*/  FFMA R6, R12, R6, R7 ;  /* 0x000000060c067223 */ /* 0x010fe20000000007 */
[----:B------:R-:W-:Y:S01]  /*0540*/  FFMA R11, R14, R20, R11 ;  /* 0x000000140e0b7223 */ /* 0x000fe2000000000b */
[----:B------:R-:W-:Y:S01]  /*0550*/  FFMA R7, R12, R0, R7 ;  /* 0x000000000c077223 */ /* 0x000fe20000000007 */
[----:B------:R-:W-:Y:S01]  /*0560*/  FMUL R9, R8, R10 ;  /* 0x0000000a08097220 */ /* 0x000fe20000400000 */
[----:B------:R-:W-:Y:S01]  /*0570*/  FMUL R5, R4, R6 ;  /* 0x0000000604057220 */ /* 0x000fe20000400000 */
[----:B------:R-:W-:Y:S01]  /*0580*/  FSETP.GT.AND P0, PT, R6, RZ, PT ;  /* 0x000000ff0600720b */ /* 0x000fe20003f04000 */
[----:B------:R-:W-:Y:S01]  /*0590*/  FMUL R8, R8, R11 ;  /* 0x0000000b08087220 */ /* 0x000fe20000400000 */
[----:B------:R-:W-:Y:S01]  /*05a0*/  FMUL R4, R4, R7 ;  /* 0x0000000704047220 */ /* 0x000fe20000400000 */
[----:B------:R-:W-:-:S02]  /*05b0*/  FSETP.GT.AND P1, PT, R10, RZ, PT ;  /* 0x000000ff0a00720b */ /* 0x000fc40003f24000 */
[----:B------:R-:W-:Y:S02]  /*05c0*/  FSETP.GT.AND P3, PT, R11, RZ, PT ;  /* 0x000000ff0b00720b */ /* 0x000fe40003f64000 */
[----:B------:R-:W-:Y:S02]  /*05d0*/  FSETP.GT.AND P2, PT, R7, RZ, PT ;  /* 0x000000ff0700720b */ /* 0x000fe40003f44000 */
[----:B------:R-:W-:Y:S02]  /*05e0*/  FSEL R0, R6, R5, P0 ;  /* 0x0000000506007208 */ /* 0x000fe40000000000 */
[----:B------:R-:W-:Y:S02]  /*05f0*/  FSEL R9, R10, R9, P1 ;  /* 0x000000090a097208 */ /* 0x000fe40000800000 */
[----:B------:R-:W-:Y:S02]  /*0600*/  FSEL R8, R11, R8, P3 ;  /* 0x000000080b087208 */ /* 0x000fe40001800000 */
[----:B------:R-:W-:Y:S01]  /*0610*/  FSEL R5, R7, R4, P2 ;  /* 0x0000000407057208 */ /* 0x000fe20001000000 */
[----:B-1----:R-:W-:-:S04]  /*0620*/  IMAD.WIDE R18, R21, 0x4, R18 ;  /* 0x0000000415127825 */ /* 0x002fc800078e0212 */
[----:B------:R-:W-:Y:S01]  /*0630*/  FADD R4, R9, R0 ;  /* 0x0000000009047221 */ /* 0x000fe20000000000 */
[----:B0-----:R-:W-:-:S04]  /*0640*/  IMAD.WIDE R16, R21, 0x4, R16 ;  /* 0x0000000415107825 */ /* 0x001fc800078e0210 */
[----:B------:R-:W-:Y:S01]  /*0650*/  FADD R5, R8, R5 ;  /* 0x0000000508057221 */ /* 0x000fe20000000000 */
[----:B--2---:R-:W-:Y:S01]  /*0660*/  IMAD.WIDE R2, R21, 0x4, R2 ;  /* 0x0000000415027825 */ /* 0x004fe200078e0202 */
[----:B------:R-:W-:Y:S04]  /*0670*/  STG.E.64 desc[UR4][R18.64], R6 ;  /* 0x0000000612007986 */ /* 0x000fe8000c101b04 */
[----:B------:R-:W-:Y:S04]  /*0680*/  STG.E.64 desc[UR4][R16.64], R10 ;  /* 0x0000000a10007986 */ /* 0x000fe8000c101b04 */
[----:B------:R-:W-:Y:S01]  /*0690*/  STG.E.64 desc[UR4][R2.64], R4 ;  /* 0x0000000402007986 */ /* 0x000fe2000c101b04 */
[----:B------:R-:W-:Y:S05]  /*06a0*/  EXIT ;  /* 0x000000000000794d */ /* 0x000fea0003800000 */
.L_x_0:
[----:B------:R-:W-:-:S00]  /*06b0*/  BRA `(.L_x_0) ;  /* 0xfffffffc00fc7947 */ /* 0x000fc0000383ffff */
[----:B------:R-:W-:-:S00]  /*06c0*/  NOP ;  /* 0x0000000000007918 */ /* 0x000fc00000000000 */
        /* <DEDUP_REMOVED lines=11> */
.L_x_1:


//--------------------- .nv.global.init           --------------------------
	.section	.nv.global.init,"aw",@progbits
.nv.global.init:
	.type		_$_str,@object
	.size		_$_str,(_$_str_$_2 - _$_str)
_$_str:
        /*0000*/ 	.byte	0x5f, 0x5f, 0x43, 0x55, 0x44, 0x41, 0x5f, 0x46, 0x54, 0x5a, 0x00
	.type		_$_str_$_2,@object
	.size		_$_str_$_2,(.L_1 - _$_str_$_2)
_$_str_$_2:
        /*000b*/ 	.byte	0x5f, 0x5f, 0x43, 0x55, 0x44, 0x41, 0x5f, 0x50, 0x52, 0x45, 0x43, 0x5f, 0x53, 0x51, 0x52, 0x54
        /*001b*/ 	.byte	0x00
.L_1:


//--------------------- .nv.constant0.triton_poi_fused__native_batch_norm_legit_no_training__prelu_kernel_add_22 --------------------------
	.section	.nv.constant0.triton_poi_fused__native_batch_norm_legit_no_training__prelu_kernel_add_22,"a",@progbits
	.sectionflags	@""
	.align	4
.nv.constant0.triton_poi_fused__native_batch_norm_legit_no_training__prelu_kernel_add_22:
	.zero		652
